//
// Generated by NVIDIA NVVM Compiler
//
// Compiler Build ID: CL-36424714
// Cuda compilation tools, release 13.0, V13.0.88
// Based on NVVM 20.0.0
//

.version 9.0
.target sm_100
.address_size 64

	// .globl	_Z13sum_reductionPiS_Pl
// _ZZ13sum_reductionPiS_PlE11partial_sum has been demoted

.visible .entry _Z13sum_reductionPiS_Pl(
	.param .u64 .ptr .align 1 _Z13sum_reductionPiS_Pl_param_0,
	.param .u64 .ptr .align 1 _Z13sum_reductionPiS_Pl_param_1,
	.param .u64 .ptr .align 1 _Z13sum_reductionPiS_Pl_param_2
)
{
	.reg .pred 	%p<6>;
	.reg .b32 	%r<21>;
	.reg .b64 	%rd<17>;
	// demoted variable
	.shared .align 4 .b8 _ZZ13sum_reductionPiS_PlE11partial_sum[4096];
	ld.param.u64 	%rd2, [_Z13sum_reductionPiS_Pl_param_0];
	ld.param.u64 	%rd3, [_Z13sum_reductionPiS_Pl_param_1];
	ld.param.u64 	%rd4, [_Z13sum_reductionPiS_Pl_param_2];
	cvta.to.global.u64 	%rd1, %rd4;
	mov.u32 	%r1, %tid.x;
	setp.ne.s32 	%p1, %r1, 0;
	@%p1 bra 	$L__BB0_2;
	// begin inline asm
	mov.u64 	%rd5, %clock64;
	// end inline asm
	mov.u32 	%r7, %ctaid.x;
	mul.wide.u32 	%rd6, %r7, 8;
	add.s64 	%rd7, %rd1, %rd6;
	st.global.u64 	[%rd7], %rd5;
$L__BB0_2:
	mov.u32 	%r2, %ctaid.x;
	mov.u32 	%r20, %ntid.x;
	mad.lo.s32 	%r8, %r2, %r20, %r1;
	cvta.to.global.u64 	%rd8, %rd2;
	mul.wide.s32 	%rd9, %r8, 4;
	add.s64 	%rd10, %rd8, %rd9;
	ld.global.u32 	%r9, [%rd10];
	shl.b32 	%r10, %r1, 2;
	mov.u32 	%r11, _ZZ13sum_reductionPiS_PlE11partial_sum;
	add.s32 	%r4, %r11, %r10;
	st.shared.u32 	[%r4], %r9;
	bar.sync 	0;
	setp.lt.u32 	%p2, %r20, 2;
	@%p2 bra 	$L__BB0_6;
$L__BB0_3:
	shr.u32 	%r6, %r20, 1;
	setp.ge.u32 	%p3, %r1, %r6;
	@%p3 bra 	$L__BB0_5;
	shl.b32 	%r12, %r6, 2;
	add.s32 	%r13, %r4, %r12;
	ld.shared.u32 	%r14, [%r13];
	ld.shared.u32 	%r15, [%r4];
	add.s32 	%r16, %r15, %r14;
	st.shared.u32 	[%r4], %r16;
$L__BB0_5:
	bar.sync 	0;
	setp.gt.u32 	%p4, %r20, 3;
	mov.u32 	%r20, %r6;
	@%p4 bra 	$L__BB0_3;
$L__BB0_6:
	setp.ne.s32 	%p5, %r1, 0;
	@%p5 bra 	$L__BB0_8;
	ld.shared.u32 	%r17, [_ZZ13sum_reductionPiS_PlE11partial_sum];
	cvta.to.global.u64 	%rd12, %rd3;
	mul.wide.u32 	%rd13, %r2, 4;
	add.s64 	%rd14, %rd12, %rd13;
	st.global.u32 	[%rd14], %r17;
	// begin inline asm
	mov.u64 	%rd11, %clock64;
	// end inline asm
	mov.u32 	%r18, %nctaid.x;
	add.s32 	%r19, %r2, %r18;
	mul.wide.u32 	%rd15, %r19, 8;
	add.s64 	%rd16, %rd1, %rd15;
	st.global.u64 	[%rd16], %rd11;
$L__BB0_8:
	ret;

}


// ===== COMPILED SASS (sm_100) =====

	.target	sm_100

	.elftype	@"ET_EXEC"


//--------------------- .note.nv.tkinfo           --------------------------
	.section	.note.nv.tkinfo,"",@"SHT_NOTE"
	.sectionflags	@"SHF_NOTE_NV_TKINFO"
	.tkinfo
        /*0018*/ 	.word	0x00000002
        /*0030*/ 	.string	""
        /*0030*/ 	.string	"ptxas"
        /*0030*/ 	.string	"Cuda compilation tools, release 13.0, V13.0.88"
        /*0030*/ 	.string	"Build cuda_13.0.r13.0/compiler.36424714_0"
        /*0030*/ 	.string	"-arch sm_100 -m 64 "



//--------------------- .note.nv.cuinfo           --------------------------
	.section	.note.nv.cuinfo,"",@"SHT_NOTE"
	.sectionflags	@"SHF_NOTE_NV_CUINFO"
        /*0018*/ 	.short	0x0002
        /*001a*/ 	.short	0x0064
        /*001c*/ 	.short	0x0082
	.zero		2


//--------------------- .nv.info                  --------------------------
	.section	.nv.info,"",@"SHT_CUDA_INFO"
	.align	4


	//----- nvinfo : EIATTR_REGCOUNT
	.align		4
        /*0000*/ 	.byte	0x04, 0x2f
        /*0002*/ 	.short	(.L_1 - .L_0)
	.align		4
.L_0:
        /*0004*/ 	.word	index@(_Z13sum_reductionPiS_Pl)
        /*0008*/ 	.word	0x0000000e


	//----- nvinfo : EIATTR_FRAME_SIZE
	.align		4
.L_1:
        /*000c*/ 	.byte	0x04, 0x11
        /*000e*/ 	.short	(.L_3 - .L_2)
	.align		4
.L_2:
        /*0010*/ 	.word	index@(_Z13sum_reductionPiS_Pl)
        /*0014*/ 	.word	0x00000000


	//----- nvinfo : EIATTR_MIN_STACK_SIZE
	.align		4
.L_3:
        /*0018*/ 	.byte	0x04, 0x12
        /*001a*/ 	.short	(.L_5 - .L_4)
	.align		4
.L_4:
        /*001c*/ 	.word	index@(_Z13sum_reductionPiS_Pl)
        /*0020*/ 	.word	0x00000000
.L_5:


//--------------------- .nv.compat                --------------------------
	.section	.nv.compat,"",@"SHT_CUDA_COMPAT_INFO"
	.align	4
        /*0000*/ 	.byte	0x02, 0x09, 0x00, 0x00, 0x02, 0x02, 0x01, 0x00, 0x02, 0x05, 0x05, 0x00, 0x03, 0x07, 0x01, 0x01
        /*0010*/ 	.byte	0x02, 0x03, 0x00, 0x00, 0x02, 0x06, 0x01, 0x00, 0x04, 0x0b, 0x08, 0x00, 0x09, 0x00, 0x00, 0x00
        /*0020*/ 	.byte	0x00, 0x00, 0x00, 0x00


//--------------------- .nv.info._Z13sum_reductionPiS_Pl --------------------------
	.section	.nv.info._Z13sum_reductionPiS_Pl,"",@"SHT_CUDA_INFO"
	.sectionflags	@""
	.align	4


	//----- nvinfo : EIATTR_CUDA_API_VERSION
	.align		4
        /*0000*/ 	.byte	0x04, 0x37
        /*0002*/ 	.short	(.L_7 - .L_6)
.L_6:
        /*0004*/ 	.word	0x00000082


	//----- nvinfo : EIATTR_KPARAM_INFO
	.align		4
.L_7:
        /*0008*/ 	.byte	0x04, 0x17
        /*000a*/ 	.short	(.L_9 - .L_8)
.L_8:
        /*000c*/ 	.word	0x00000000
        /*0010*/ 	.short	0x0002
        /*0012*/ 	.short	0x0010
        /*0014*/ 	.byte	0x00, 0xf5, 0x21, 0x00


	//----- nvinfo : EIATTR_KPARAM_INFO
	.align		4
.L_9:
        /*0018*/ 	.byte	0x04, 0x17
        /*001a*/ 	.short	(.L_11 - .L_10)
.L_10:
        /*001c*/ 	.word	0x00000000
        /*0020*/ 	.short	0x0001
        /*0022*/ 	.short	0x0008
        /*0024*/ 	.byte	0x00, 0xf5, 0x21, 0x00


	//----- nvinfo : EIATTR_KPARAM_INFO
	.align		4
.L_11:
        /*0028*/ 	.byte	0x04, 0x17
        /*002a*/ 	.short	(.L_13 - .L_12)
.L_12:
        /*002c*/ 	.word	0x00000000
        /*0030*/ 	.short	0x0000
        /*0032*/ 	.short	0x0000
        /*0034*/ 	.byte	0x00, 0xf5, 0x21, 0x00


	//----- nvinfo : EIATTR_SPARSE_MMA_MASK
	.align		4
.L_13:
        /*0038*/ 	.byte	0x03, 0x50
        /*003a*/ 	.short	0x0000


	//----- nvinfo : EIATTR_MAXREG_COUNT
	.align		4
        /*003c*/ 	.byte	0x03, 0x1b
        /*003e*/ 	.short	0x00ff


	//----- nvinfo : EIATTR_NUM_BARRIERS
	.align		4
        /*0040*/ 	.byte	0x02, 0x4c
        /*0042*/ 	.byte	0x01
	.zero		1


	//----- nvinfo : EIATTR_MERCURY_ISA_VERSION
	.align		4
        /*0044*/ 	.byte	0x03, 0x5f
        /*0046*/ 	.short	0x0101


	//----- nvinfo : EIATTR_VRC_CTA_INIT_COUNT
	.align		4
        /*0048*/ 	.byte	0x02, 0x4a
	.zero		1
	.zero		1


	//----- nvinfo : EIATTR_EXIT_INSTR_OFFSETS
	.align		4
        /*004c*/ 	.byte	0x04, 0x1c
        /*004e*/ 	.short	(.L_15 - .L_14)


	//   ....[0]....
.L_14:
        /*0050*/ 	.word	0x00000230


	//   ....[1]....
        /*0054*/ 	.word	0x00000310


	//----- nvinfo : EIATTR_CBANK_PARAM_SIZE
	.align		4
.L_15:
        /*0058*/ 	.byte	0x03, 0x19
        /*005a*/ 	.short	0x0018


	//----- nvinfo : EIATTR_PARAM_CBANK
	.align		4
        /*005c*/ 	.byte	0x04, 0x0a
        /*005e*/ 	.short	(.L_17 - .L_16)
	.align		4
.L_16:
        /*0060*/ 	.word	index@(.nv.constant0._Z13sum_reductionPiS_Pl)
        /*0064*/ 	.short	0x0380
        /*0066*/ 	.short	0x0018


	//----- nvinfo : EIATTR_SW_WAR
	.align		4
.L_17:
        /*0068*/ 	.byte	0x04, 0x36
        /*006a*/ 	.short	(.L_19 - .L_18)
.L_18:
        /*006c*/ 	.word	0x00000008
.L_19:


//--------------------- .nv.callgraph             --------------------------
	.section	.nv.callgraph,"",@"SHT_CUDA_CALLGRAPH"
	.align	4
	.sectionentsize	8
	.align		4
        /*0000*/ 	.word	0x00000000
	.align		4
        /*0004*/ 	.word	0xffffffff
	.align		4
        /*0008*/ 	.word	0x00000000
	.align		4
        /*000c*/ 	.word	0xfffffffe
	.align		4
        /*0010*/ 	.word	0x00000000
	.align		4
        /*0014*/ 	.word	0xfffffffd
	.align		4
        /*0018*/ 	.word	0x00000000
	.align		4
        /*001c*/ 	.word	0xfffffffc


//--------------------- .text._Z13sum_reductionPiS_Pl --------------------------
	.section	.text._Z13sum_reductionPiS_Pl,"ax",@progbits
	.align	128
        .global         _Z13sum_reductionPiS_Pl
        .type           _Z13sum_reductionPiS_Pl,@function
        .size           _Z13sum_reductionPiS_Pl,(.L_x_3 - _Z13sum_reductionPiS_Pl)
        .other          _Z13sum_reductionPiS_Pl,@"STO_CUDA_ENTRY STV_DEFAULT"
_Z13sum_reductionPiS_Pl:
.text._Z13sum_reductionPiS_Pl:
[----:B------:R-:W-:Y:S01]  /*0000*/  LDC R1, c[0x0][0x37c] ;  /* 0x0000df00ff017b82 */ /* 0x000fe20000000800 */
[----:B------:R-:W0:Y:S01]  /*0010*/  S2R R11, SR_TID.X ;  /* 0x00000000000b7919 */ /* 0x000e220000002100 */
[----:B------:R-:W1:Y:S01]  /*0020*/  LDCU.64 UR6, c[0x0][0x358] ;  /* 0x00006b00ff0677ac */ /* 0x000e620008000a00 */
[----:B0-----:R-:W-:-:S13]  /*0030*/  ISETP.NE.AND P0, PT, R11, RZ, PT ;  /* 0x000000ff0b00720c */ /* 0x001fda0003f05270 */
[----:B------:R-:W-:Y:S01]  /*0040*/  @!P0 CS2R R6, SR_CLOCKLO ;  /* 0x0000000000068805 */ /* 0x000fe20000015000 */
[----:B------:R-:W0:Y:S01]  /*0050*/  S2R R0, SR_CTAID.X ;  /* 0x0000000000007919 */ /* 0x000e220000002500 */
[----:B------:R-:W2:Y:S01]  /*0060*/  @!P0 LDC.64 R2, c[0x0][0x390] ;  /* 0x0000e400ff028b82 */ /* 0x000ea20000000a00 */
[----:B------:R-:W0:Y:S07]  /*0070*/  LDCU UR8, c[0x0][0x360] ;  /* 0x00006c00ff0877ac */ /* 0x000e2e0008000800 */
[----:B------:R-:W3:Y:S01]  /*0080*/  LDC.64 R4, c[0x0][0x380] ;  /* 0x0000e000ff047b82 */ /* 0x000ee20000000a00 */
[----:B0-----:R-:W-:-:S02]  /*0090*/  IMAD R9, R0, UR8, R11 ;  /* 0x0000000800097c24 */ /* 0x001fc4000f8e020b */
[----:B--2---:R-:W-:-:S04]  /*00a0*/  @!P0 IMAD.WIDE.U32 R2, R0, 0x8, R2 ;  /* 0x0000000800028825 */ /* 0x004fc800078e0002 */
[----:B---3--:R-:W-:Y:S01]  /*00b0*/  IMAD.WIDE R4, R9, 0x4, R4 ;  /* 0x0000000409047825 */ /* 0x008fe200078e0204 */
[----:B-1----:R0:W-:Y:S05]  /*00c0*/  @!P0 STG.E.64 desc[UR6][R2.64], R6 ;  /* 0x0000000602008986 */ /* 0x0021ea000c101b06 */
[----:B------:R-:W2:Y:S01]  /*00d0*/  LDG.E R4, desc[UR6][R4.64] ;  /* 0x0000000604047981 */ /* 0x000ea2000c1e1900 */
[----:B------:R-:W1:Y:S01]  /*00e0*/  S2UR UR5, SR_CgaCtaId ;  /* 0x00000000000579c3 */ /* 0x000e620000008800 */
[----:B------:R-:W-:Y:S01]  /*00f0*/  UMOV UR4, 0x400 ;  /* 0x0000040000047882 */ /* 0x000fe20000000000 */
[----:B------:R-:W-:Y:S01]  /*0100*/  UISETP.GE.U32.AND UP0, UPT, UR8, 0x2, UPT ;  /* 0x000000020800788c */ /* 0x000fe2000bf06070 */
[----:B------:R-:W-:Y:S01]  /*0110*/  ISETP.NE.AND P0, PT, R11, RZ, PT ;  /* 0x000000ff0b00720c */ /* 0x000fe20003f05270 */
[----:B-1----:R-:W-:-:S06]  /*0120*/  ULEA UR4, UR5, UR4, 0x18 ;  /* 0x0000000405047291 */ /* 0x002fcc000f8ec0ff */
[----:B------:R-:W-:-:S05]  /*0130*/  LEA R9, R11, UR4, 0x2 ;  /* 0x000000040b097c11 */ /* 0x000fca000f8e10ff */
[----:B--2---:R0:W-:Y:S01]  /*0140*/  STS [R9], R4 ;  /* 0x0000000409007388 */ /* 0x0041e20000000800 */
[----:B------:R-:W-:Y:S06]  /*0150*/  BAR.SYNC.DEFER_BLOCKING 0x0 ;  /* 0x0000000000007b1d */ /* 0x000fec0000010000 */
[----:B------:R-:W-:Y:S05]  /*0160*/  BRA.U !UP0, `(.L_x_0) ;  /* 0x0000000108307547 */ /* 0x000fea000b800000 */
[----:B0-----:R-:W-:-:S07]  /*0170*/  IMAD.U32 R2, RZ, RZ, UR8 ;  /* 0x00000008ff027e24 */ /* 0x001fce000f8e00ff */
.L_x_1:
[----:B------:R-:W-:-:S04]  /*0180*/  SHF.R.U32.HI R6, RZ, 0x1, R2 ;  /* 0x00000001ff067819 */ /* 0x000fc80000011602 */
[----:B------:R-:W-:-:S13]  /*0190*/  ISETP.GE.U32.AND P1, PT, R11, R6, PT ;  /* 0x000000060b00720c */ /* 0x000fda0003f26070 */
[----:B------:R-:W-:Y:S01]  /*01a0*/  @!P1 IMAD R3, R6, 0x4, R9 ;  /* 0x0000000406039824 */ /* 0x000fe200078e0209 */
[----:B------:R-:W-:Y:S05]  /*01b0*/  @!P1 LDS R4, [R9] ;  /* 0x0000000009049984 */ /* 0x000fea0000000800 */
[----:B------:R-:W0:Y:S02]  /*01c0*/  @!P1 LDS R3, [R3] ;  /* 0x0000000003039984 */ /* 0x000e240000000800 */
[----:B0-----:R-:W-:-:S05]  /*01d0*/  @!P1 IADD3 R4, PT, PT, R3, R4, RZ ;  /* 0x0000000403049210 */ /* 0x001fca0007ffe0ff */
[----:B------:R1:W-:Y:S01]  /*01e0*/  @!P1 STS [R9], R4 ;  /* 0x0000000409009388 */ /* 0x0003e20000000800 */
[----:B------:R-:W-:Y:S01]  /*01f0*/  BAR.SYNC.DEFER_BLOCKING 0x0 ;  /* 0x0000000000007b1d */ /* 0x000fe20000010000 */
[----:B------:R-:W-:Y:S01]  /*0200*/  ISETP.GT.U32.AND P1, PT, R2, 0x3, PT ;  /* 0x000000030200780c */ /* 0x000fe20003f24070 */
[----:B------:R-:W-:-:S12]  /*0210*/  IMAD.MOV.U32 R2, RZ, RZ, R6 ;  /* 0x000000ffff027224 */ /* 0x000fd800078e0006 */
[----:B-1----:R-:W-:Y:S05]  /*0220*/  @P1 BRA `(.L_x_1) ;  /* 0xfffffffc00d41947 */ /* 0x002fea000383ffff */
.L_x_0:
[----:B------:R-:W-:Y:S05]  /*0230*/  @P0 EXIT ;  /* 0x000000000000094d */ /* 0x000fea0003800000 */
[----:B------:R-:W1:Y:S01]  /*0240*/  S2UR UR5, SR_CgaCtaId ;  /* 0x00000000000579c3 */ /* 0x000e620000008800 */
[----:B------:R-:W-:-:S07]  /*0250*/  UMOV UR4, 0x400 ;  /* 0x0000040000047882 */ /* 0x000fce0000000000 */
[----:B0-----:R-:W0:Y:S01]  /*0260*/  LDC.64 R2, c[0x0][0x388] ;  /* 0x0000e200ff027b82 */ /* 0x001e220000000a00 */
[----:B-1----:R-:W-:Y:S01]  /*0270*/  ULEA UR4, UR5, UR4, 0x18 ;  /* 0x0000000405047291 */ /* 0x002fe2000f8ec0ff */
[----:B0-----:R-:W-:-:S08]  /*0280*/  IMAD.WIDE.U32 R2, R0, 0x4, R2 ;  /* 0x0000000400027825 */ /* 0x001fd000078e0002 */
[----:B------:R-:W0:Y:S04]  /*0290*/  LDS R5, [UR4] ;  /* 0x00000004ff057984 */ /* 0x000e280008000800 */
[----:B0-----:R0:W-:Y:S02]  /*02a0*/  STG.E desc[UR6][R2.64], R5 ;  /* 0x0000000502007986 */ /* 0x0011e4000c101906 */
[----:B0-----:R-:W-:Y:S01]  /*02b0*/  CS2R R4, SR_CLOCKLO ;  /* 0x0000000000047805 */ /* 0x001fe20000015000 */
[----:B------:R-:W0:Y:S01]  /*02c0*/  LDC.64 R2, c[0x0][0x390] ;  /* 0x0000e400ff027b82 */ /* 0x000e220000000a00 */
[----:B------:R-:W1:Y:S02]  /*02d0*/  LDCU UR4, c[0x0][0x370] ;  /* 0x00006e00ff0477ac */ /* 0x000e640008000800 */
[----:B-1----:R-:W-:-:S05]  /*02e0*/  IADD3 R7, PT, PT, R0, UR4, RZ ;  /* 0x0000000400077c10 */ /* 0x002fca000fffe0ff */
[----:B0-----:R-:W-:-:S05]  /*02f0*/  IMAD.WIDE.U32 R2, R7, 0x8, R2 ;  /* 0x0000000807027825 */ /* 0x001fca00078e0002 */
[----:B------:R-:W-:Y:S01]  /*0300*/  STG.E.64 desc[UR6][R2.64], R4 ;  /* 0x0000000402007986 */ /* 0x000fe2000c101b06 */
[----:B------:R-:W-:Y:S05]  /*0310*/  EXIT ;  /* 0x000000000000794d */ /* 0x000fea0003800000 */
.L_x_2:
[----:B------:R-:W-:-:S00]  /*0320*/  BRA `(.L_x_2) ;  /* 0xfffffffc00fc7947 */ /* 0x000fc0000383ffff */
[----:B------:R-:W-:-:S00]  /*0330*/  NOP ;  /* 0x0000000000007918 */ /* 0x000fc00000000000 */
        /* <DEDUP_REMOVED lines=12> */
.L_x_3:


//--------------------- .nv.shared._Z13sum_reductionPiS_Pl --------------------------
	.section	.nv.shared._Z13sum_reductionPiS_Pl,"aw",@nobits
	.sectionflags	@""
	.align	4
.nv.shared._Z13sum_reductionPiS_Pl:
	.zero		5120


//--------------------- .nv.shared.reserved.0     --------------------------
	.section	.nv.shared.reserved.0,"aw",@nobits
	.weak		__nv_reservedSMEM_offset_0_alias
	.size		__nv_reservedSMEM_offset_0_alias, 0, 64
	.other		__nv_reservedSMEM_offset_0_alias,@"STO_CUDA_RESERVED_SHARED STV_DEFAULT"
__nv_reservedSMEM_offset_0_alias:
	.zero		0
	.zero		64


//--------------------- .nv.constant0._Z13sum_reductionPiS_Pl --------------------------
	.section	.nv.constant0._Z13sum_reductionPiS_Pl,"a",@progbits
	.sectionflags	@""
	.align	4
.nv.constant0._Z13sum_reductionPiS_Pl:
	.zero		920


//--------------------- SYMBOLS --------------------------

	.type		.nv.reservedSmem.offset0,@object
	.size		.nv.reservedSmem.offset0,0x4
	.type		.nv.reservedSmem.cap,@object
	.size		.nv.reservedSmem.cap,0x4
